//
// Generated by NVIDIA NVVM Compiler
//
// Compiler Build ID: CL-36424714
// Cuda compilation tools, release 13.0, V13.0.88
// Based on NVVM 20.0.0
//

.version 9.0
.target sm_100
.address_size 64

	// .globl	_Z13mem_global_v1Pf

.visible .entry _Z13mem_global_v1Pf(
	.param .u64 .ptr .align 1 _Z13mem_global_v1Pf_param_0
)
{
	.reg .b32 	%r<8>;
	.reg .b32 	%f<25>;
	.reg .b64 	%rd<14>;

	ld.param.u64 	%rd1, [_Z13mem_global_v1Pf_param_0];
	cvta.to.global.u64 	%rd2, %rd1;
	mov.u32 	%r1, %ctaid.x;
	mov.u32 	%r2, %ntid.x;
	mul.lo.s32 	%r3, %r2, %r1;
	shl.b32 	%r4, %r3, 4;
	mov.u32 	%r5, %tid.x;
	add.s32 	%r6, %r4, %r5;
	mul.wide.s32 	%rd3, %r6, 4;
	add.s64 	%rd4, %rd2, %rd3;
	ld.global.f32 	%f1, [%rd4];
	add.f32 	%f2, %f1, 0f00000000;
	shl.b32 	%r7, %r2, 2;
	cvt.u64.u32 	%rd5, %r7;
	add.s64 	%rd6, %rd4, %rd5;
	ld.global.f32 	%f3, [%rd6];
	add.f32 	%f4, %f2, %f3;
	add.s64 	%rd7, %rd6, %rd5;
	ld.global.f32 	%f5, [%rd7];
	add.f32 	%f6, %f4, %f5;
	add.s64 	%rd8, %rd7, %rd5;
	ld.global.f32 	%f7, [%rd8];
	add.f32 	%f8, %f6, %f7;
	add.s64 	%rd9, %rd8, %rd5;
	ld.global.f32 	%f9, [%rd9];
	add.f32 	%f10, %f8, %f9;
	add.s64 	%rd10, %rd9, %rd5;
	ld.global.f32 	%f11, [%rd10];
	add.f32 	%f12, %f10, %f11;
	add.s64 	%rd11, %rd10, %rd5;
	ld.global.f32 	%f13, [%rd11];
	add.f32 	%f14, %f12, %f13;
	add.s64 	%rd12, %rd11, %rd5;
	ld.global.f32 	%f15, [%rd12];
	add.f32 	%f16, %f14, %f15;
	add.f32 	%f17, %f16, %f1;
	add.f32 	%f18, %f17, %f3;
	add.f32 	%f19, %f18, %f5;
	add.f32 	%f20, %f19, %f7;
	add.f32 	%f21, %f20, %f9;
	add.f32 	%f22, %f21, %f11;
	add.f32 	%f23, %f22, %f13;
	add.f32 	%f24, %f23, %f15;
	add.s64 	%rd13, %rd12, %rd5;
	st.global.f32 	[%rd13], %f24;
	ret;

}


// ===== COMPILED SASS (sm_100) =====

	.target	sm_100

	.elftype	@"ET_EXEC"


//--------------------- .note.nv.tkinfo           --------------------------
	.section	.note.nv.tkinfo,"",@"SHT_NOTE"
	.sectionflags	@"SHF_NOTE_NV_TKINFO"
	.tkinfo
        /*0018*/ 	.word	0x00000002
        /*0030*/ 	.string	""
        /*0030*/ 	.string	"ptxas"
        /*0030*/ 	.string	"Cuda compilation tools, release 13.0, V13.0.88"
        /*0030*/ 	.string	"Build cuda_13.0.r13.0/compiler.36424714_0"
        /*0030*/ 	.string	"-arch sm_100 -m 64 "



//--------------------- .note.nv.cuinfo           --------------------------
	.section	.note.nv.cuinfo,"",@"SHT_NOTE"
	.sectionflags	@"SHF_NOTE_NV_CUINFO"
        /*0018*/ 	.short	0x0002
        /*001a*/ 	.short	0x0064
        /*001c*/ 	.short	0x0082
	.zero		2


//--------------------- .nv.info                  --------------------------
	.section	.nv.info,"",@"SHT_CUDA_INFO"
	.align	4


	//----- nvinfo : EIATTR_REGCOUNT
	.align		4
        /*0000*/ 	.byte	0x04, 0x2f
        /*0002*/ 	.short	(.L_1 - .L_0)
	.align		4
.L_0:
        /*0004*/ 	.word	index@(_Z13mem_global_v1Pf)
        /*0008*/ 	.word	0x00000014


	//----- nvinfo : EIATTR_FRAME_SIZE
	.align		4
.L_1:
        /*000c*/ 	.byte	0x04, 0x11
        /*000e*/ 	.short	(.L_3 - .L_2)
	.align		4
.L_2:
        /*0010*/ 	.word	index@(_Z13mem_global_v1Pf)
        /*0014*/ 	.word	0x00000000


	//----- nvinfo : EIATTR_MIN_STACK_SIZE
	.align		4
.L_3:
        /*0018*/ 	.byte	0x04, 0x12
        /*001a*/ 	.short	(.L_5 - .L_4)
	.align		4
.L_4:
        /*001c*/ 	.word	index@(_Z13mem_global_v1Pf)
        /*0020*/ 	.word	0x00000000
.L_5:


//--------------------- .nv.compat                --------------------------
	.section	.nv.compat,"",@"SHT_CUDA_COMPAT_INFO"
	.align	4
        /*0000*/ 	.byte	0x02, 0x09, 0x00, 0x00, 0x02, 0x02, 0x01, 0x00, 0x02, 0x05, 0x05, 0x00, 0x03, 0x07, 0x01, 0x01
        /*0010*/ 	.byte	0x02, 0x03, 0x00, 0x00, 0x02, 0x06, 0x01, 0x00, 0x04, 0x0b, 0x08, 0x00, 0x09, 0x00, 0x00, 0x00
        /*0020*/ 	.byte	0x00, 0x00, 0x00, 0x00


//--------------------- .nv.info._Z13mem_global_v1Pf --------------------------
	.section	.nv.info._Z13mem_global_v1Pf,"",@"SHT_CUDA_INFO"
	.sectionflags	@""
	.align	4


	//----- nvinfo : EIATTR_CUDA_API_VERSION
	.align		4
        /*0000*/ 	.byte	0x04, 0x37
        /*0002*/ 	.short	(.L_7 - .L_6)
.L_6:
        /*0004*/ 	.word	0x00000082


	//----- nvinfo : EIATTR_KPARAM_INFO
	.align		4
.L_7:
        /*0008*/ 	.byte	0x04, 0x17
        /*000a*/ 	.short	(.L_9 - .L_8)
.L_8:
        /*000c*/ 	.word	0x00000000
        /*0010*/ 	.short	0x0000
        /*0012*/ 	.short	0x0000
        /*0014*/ 	.byte	0x00, 0xf5, 0x21, 0x00


	//----- nvinfo : EIATTR_SPARSE_MMA_MASK
	.align		4
.L_9:
        /*0018*/ 	.byte	0x03, 0x50
        /*001a*/ 	.short	0x0000


	//----- nvinfo : EIATTR_MAXREG_COUNT
	.align		4
        /*001c*/ 	.byte	0x03, 0x1b
        /*001e*/ 	.short	0x00ff


	//----- nvinfo : EIATTR_MERCURY_ISA_VERSION
	.align		4
        /*0020*/ 	.byte	0x03, 0x5f
        /*0022*/ 	.short	0x0101


	//----- nvinfo : EIATTR_VRC_CTA_INIT_COUNT
	.align		4
        /*0024*/ 	.byte	0x02, 0x4a
	.zero		1
	.zero		1


	//----- nvinfo : EIATTR_EXIT_INSTR_OFFSETS
	.align		4
        /*0028*/ 	.byte	0x04, 0x1c
        /*002a*/ 	.short	(.L_11 - .L_10)


	//   ....[0]....
.L_10:
        /*002c*/ 	.word	0x00000330


	//----- nvinfo : EIATTR_CBANK_PARAM_SIZE
	.align		4
.L_11:
        /*0030*/ 	.byte	0x03, 0x19
        /*0032*/ 	.short	0x0008


	//----- nvinfo : EIATTR_PARAM_CBANK
	.align		4
        /*0034*/ 	.byte	0x04, 0x0a
        /*0036*/ 	.short	(.L_13 - .L_12)
	.align		4
.L_12:
        /*0038*/ 	.word	index@(.nv.constant0._Z13mem_global_v1Pf)
        /*003c*/ 	.short	0x0380
        /*003e*/ 	.short	0x0008


	//----- nvinfo : EIATTR_SW_WAR
	.align		4
.L_13:
        /*0040*/ 	.byte	0x04, 0x36
        /*0042*/ 	.short	(.L_15 - .L_14)
.L_14:
        /*0044*/ 	.word	0x00000008
.L_15:


//--------------------- .nv.callgraph             --------------------------
	.section	.nv.callgraph,"",@"SHT_CUDA_CALLGRAPH"
	.align	4
	.sectionentsize	8
	.align		4
        /*0000*/ 	.word	0x00000000
	.align		4
        /*0004*/ 	.word	0xffffffff
	.align		4
        /*0008*/ 	.word	0x00000000
	.align		4
        /*000c*/ 	.word	0xfffffffe
	.align		4
        /*0010*/ 	.word	0x00000000
	.align		4
        /*0014*/ 	.word	0xfffffffd
	.align		4
        /*0018*/ 	.word	0x00000000
	.align		4
        /*001c*/ 	.word	0xfffffffc


//--------------------- .text._Z13mem_global_v1Pf --------------------------
	.section	.text._Z13mem_global_v1Pf,"ax",@progbits
	.align	128
        .global         _Z13mem_global_v1Pf
        .type           _Z13mem_global_v1Pf,@function
        .size           _Z13mem_global_v1Pf,(.L_x_1 - _Z13mem_global_v1Pf)
        .other          _Z13mem_global_v1Pf,@"STO_CUDA_ENTRY STV_DEFAULT"
_Z13mem_global_v1Pf:
.text._Z13mem_global_v1Pf:
[----:B------:R-:W-:Y:S01]  /*0000*/  LDC R1, c[0x0][0x37c] ;  /* 0x0000df00ff017b82 */ /* 0x000fe20000000800 */
[----:B------:R-:W0:Y:S07]  /*0010*/  S2R R5, SR_TID.X ;  /* 0x0000000000057919 */ /* 0x000e2e0000002100 */
[----:B------:R-:W1:Y:S08]  /*0020*/  S2UR UR4, SR_CTAID.X ;  /* 0x00000000000479c3 */ /* 0x000e700000002500 */
[----:B------:R-:W1:Y:S08]  /*0030*/  LDC R4, c[0x0][0x360] ;  /* 0x0000d800ff047b82 */ /* 0x000e700000000800 */
[----:B------:R-:W2:Y:S01]  /*0040*/  LDC.64 R2, c[0x0][0x380] ;  /* 0x0000e000ff027b82 */ /* 0x000ea20000000a00 */
[----:B-1----:R-:W-:Y:S01]  /*0050*/  IMAD R0, R4, UR4, RZ ;  /* 0x0000000404007c24 */ /* 0x002fe2000f8e02ff */
[----:B------:R-:W1:Y:S04]  /*0060*/  LDCU.64 UR4, c[0x0][0x358] ;  /* 0x00006b00ff0477ac */ /* 0x000e680008000a00 */
[----:B0-----:R-:W-:-:S05]  /*0070*/  LEA R5, R0, R5, 0x4 ;  /* 0x0000000500057211 */ /* 0x001fca00078e20ff */
[----:B--2---:R-:W-:Y:S01]  /*0080*/  IMAD.WIDE R2, R5, 0x4, R2 ;  /* 0x0000000405027825 */ /* 0x004fe200078e0202 */
[----:B------:R-:W-:-:S04]  /*0090*/  SHF.L.U32 R5, R4, 0x2, RZ ;  /* 0x0000000204057819 */ /* 0x000fc800000006ff */
[----:B------:R-:W-:-:S04]  /*00a0*/  IADD3 R6, P0, PT, R2, R5, RZ ;  /* 0x0000000502067210 */ /* 0x000fc80007f1e0ff */
[----:B------:R-:W-:Y:S01]  /*00b0*/  IADD3.X R7, PT, PT, RZ, R3, RZ, P0, !PT ;  /* 0x00000003ff077210 */ /* 0x000fe200007fe4ff */
[----:B-1----:R0:W2:Y:S01]  /*00c0*/  LDG.E R0, desc[UR4][R2.64] ;  /* 0x0000000402007981 */ /* 0x0020a2000c1e1900 */
[----:B------:R-:W-:-:S03]  /*00d0*/  IADD3 R8, P0, PT, R5, R6, RZ ;  /* 0x0000000605087210 */ /* 0x000fc60007f1e0ff */
[----:B------:R-:W3:Y:S01]  /*00e0*/  LDG.E R4, desc[UR4][R6.64] ;  /* 0x0000000406047981 */ /* 0x000ee2000c1e1900 */
[----:B------:R-:W-:Y:S02]  /*00f0*/  IADD3.X R9, PT, PT, RZ, R7, RZ, P0, !PT ;  /* 0x00000007ff097210 */ /* 0x000fe400007fe4ff */
[----:B------:R-:W-:-:S03]  /*0100*/  IADD3 R10, P0, PT, R5, R8, RZ ;  /* 0x00000008050a7210 */ /* 0x000fc60007f1e0ff */
[----:B------:R-:W4:Y:S01]  /*0110*/  LDG.E R8, desc[UR4][R8.64] ;  /* 0x0000000408087981 */ /* 0x000f22000c1e1900 */
[----:B------:R-:W-:Y:S02]  /*0120*/  IADD3.X R11, PT, PT, RZ, R9, RZ, P0, !PT ;  /* 0x00000009ff0b7210 */ /* 0x000fe400007fe4ff */
[----:B------:R-:W-:-:S03]  /*0130*/  IADD3 R12, P0, PT, R5, R10, RZ ;  /* 0x0000000a050c7210 */ /* 0x000fc60007f1e0ff */
[----:B------:R-:W5:Y:S01]  /*0140*/  LDG.E R10, desc[UR4][R10.64] ;  /* 0x000000040a0a7981 */ /* 0x000f62000c1e1900 */
[----:B------:R-:W-:Y:S02]  /*0150*/  IADD3.X R13, PT, PT, RZ, R11, RZ, P0, !PT ;  /* 0x0000000bff0d7210 */ /* 0x000fe400007fe4ff */
[----:B------:R-:W-:-:S03]  /*0160*/  IADD3 R14, P0, PT, R5, R12, RZ ;  /* 0x0000000c050e7210 */ /* 0x000fc60007f1e0ff */
[----:B------:R-:W5:Y:S01]  /*0170*/  LDG.E R12, desc[UR4][R12.64] ;  /* 0x000000040c0c7981 */ /* 0x000f62000c1e1900 */
[----:B------:R-:W-:Y:S02]  /*0180*/  IADD3.X R15, PT, PT, RZ, R13, RZ, P0, !PT ;  /* 0x0000000dff0f7210 */ /* 0x000fe400007fe4ff */
[----:B------:R-:W-:-:S03]  /*0190*/  IADD3 R16, P0, PT, R5, R14, RZ ;  /* 0x0000000e05107210 */ /* 0x000fc60007f1e0ff */
[----:B------:R-:W5:Y:S01]  /*01a0*/  LDG.E R14, desc[UR4][R14.64] ;  /* 0x000000040e0e7981 */ /* 0x000f62000c1e1900 */
[----:B------:R-:W-:Y:S02]  /*01b0*/  IADD3.X R17, PT, PT, RZ, R15, RZ, P0, !PT ;  /* 0x0000000fff117210 */ /* 0x000fe400007fe4ff */
[----:B0-----:R-:W-:-:S03]  /*01c0*/  IADD3 R2, P0, PT, R5, R16, RZ ;  /* 0x0000001005027210 */ /* 0x001fc60007f1e0ff */
[----:B------:R-:W5:Y:S01]  /*01d0*/  LDG.E R16, desc[UR4][R16.64] ;  /* 0x0000000410107981 */ /* 0x000f62000c1e1900 */
[----:B------:R-:W-:-:S05]  /*01e0*/  IADD3.X R3, PT, PT, RZ, R17, RZ, P0, !PT ;  /* 0x00000011ff037210 */ /* 0x000fca00007fe4ff */
[----:B------:R0:W5:Y:S02]  /*01f0*/  LDG.E R6, desc[UR4][R2.64] ;  /* 0x0000000402067981 */ /* 0x000164000c1e1900 */
[----:B0-----:R-:W-:-:S04]  /*0200*/  IADD3 R2, P0, PT, R5, R2, RZ ;  /* 0x0000000205027210 */ /* 0x001fc80007f1e0ff */
[----:B------:R-:W-:Y:S01]  /*0210*/  IADD3.X R3, PT, PT, RZ, R3, RZ, P0, !PT ;  /* 0x00000003ff037210 */ /* 0x000fe200007fe4ff */
[----:B--2---:R-:W-:-:S04]  /*0220*/  FADD R7, RZ, R0 ;  /* 0x00000000ff077221 */ /* 0x004fc80000000000 */
[----:B---3--:R-:W-:-:S04]  /*0230*/  FADD R7, R7, R4 ;  /* 0x0000000407077221 */ /* 0x008fc80000000000 */
[----:B----4-:R-:W-:-:S04]  /*0240*/  FADD R7, R7, R8 ;  /* 0x0000000807077221 */ /* 0x010fc80000000000 */
[----:B-----5:R-:W-:-:S04]  /*0250*/  FADD R7, R7, R10 ;  /* 0x0000000a07077221 */ /* 0x020fc80000000000 */
[----:B------:R-:W-:-:S04]  /*0260*/  FADD R7, R7, R12 ;  /* 0x0000000c07077221 */ /* 0x000fc80000000000 */
        /* <DEDUP_REMOVED lines=10> */
[----:B------:R-:W-:-:S05]  /*0310*/  FADD R7, R6, R7 ;  /* 0x0000000706077221 */ /* 0x000fca0000000000 */
[----:B------:R-:W-:Y:S01]  /*0320*/  STG.E desc[UR4][R2.64], R7 ;  /* 0x0000000702007986 */ /* 0x000fe2000c101904 */
[----:B------:R-:W-:Y:S05]  /*0330*/  EXIT ;  /* 0x000000000000794d */ /* 0x000fea0003800000 */
.L_x_0:
[----:B------:R-:W-:-:S00]  /*0340*/  BRA `(.L_x_0) ;  /* 0xfffffffc00fc7947 */ /* 0x000fc0000383ffff */
[----:B------:R-:W-:-:S00]  /*0350*/  NOP ;  /* 0x0000000000007918 */ /* 0x000fc00000000000 */
        /* <DEDUP_REMOVED lines=10> */
.L_x_1:


//--------------------- .nv.shared.reserved.0     --------------------------
	.section	.nv.shared.reserved.0,"aw",@nobits
	.weak		__nv_reservedSMEM_offset_0_alias
	.size		__nv_reservedSMEM_offset_0_alias, 0, 64
	.other		__nv_reservedSMEM_offset_0_alias,@"STO_CUDA_RESERVED_SHARED STV_DEFAULT"
__nv_reservedSMEM_offset_0_alias:
	.zero		0
	.zero		64


//--------------------- .nv.constant0._Z13mem_global_v1Pf --------------------------
	.section	.nv.constant0._Z13mem_global_v1Pf,"a",@progbits
	.sectionflags	@""
	.align	4
.nv.constant0._Z13mem_global_v1Pf:
	.zero		904


//--------------------- SYMBOLS --------------------------

	.type		.nv.reservedSmem.offset0,@object
	.size		.nv.reservedSmem.offset0,0x4
